//
// Generated by NVIDIA NVVM Compiler
//
// Compiler Build ID: CL-36424714
// Cuda compilation tools, release 13.0, V13.0.88
// Based on NVVM 20.0.0
//

.version 9.0
.target sm_100
.address_size 64

	// .globl	_Z9addKernelPiPKiS1_

.visible .entry _Z9addKernelPiPKiS1_(
	.param .u64 .ptr .align 1 _Z9addKernelPiPKiS1__param_0,
	.param .u64 .ptr .align 1 _Z9addKernelPiPKiS1__param_1,
	.param .u64 .ptr .align 1 _Z9addKernelPiPKiS1__param_2
)
{
	.reg .b32 	%r<5>;
	.reg .b64 	%rd<11>;

	ld.param.u64 	%rd1, [_Z9addKernelPiPKiS1__param_0];
	ld.param.u64 	%rd2, [_Z9addKernelPiPKiS1__param_1];
	ld.param.u64 	%rd3, [_Z9addKernelPiPKiS1__param_2];
	cvta.to.global.u64 	%rd4, %rd1;
	cvta.to.global.u64 	%rd5, %rd3;
	cvta.to.global.u64 	%rd6, %rd2;
	mov.u32 	%r1, %tid.x;
	mul.wide.u32 	%rd7, %r1, 4;
	add.s64 	%rd8, %rd6, %rd7;
	ld.global.u32 	%r2, [%rd8];
	add.s64 	%rd9, %rd5, %rd7;
	ld.global.u32 	%r3, [%rd9];
	add.s32 	%r4, %r3, %r2;
	add.s64 	%rd10, %rd4, %rd7;
	st.global.u32 	[%rd10], %r4;
	ret;

}
	// .globl	_Z23addKernelWiththreadSizePiPKiS1_i
.visible .entry _Z23addKernelWiththreadSizePiPKiS1_i(
	.param .u64 .ptr .align 1 _Z23addKernelWiththreadSizePiPKiS1_i_param_0,
	.param .u64 .ptr .align 1 _Z23addKernelWiththreadSizePiPKiS1_i_param_1,
	.param .u64 .ptr .align 1 _Z23addKernelWiththreadSizePiPKiS1_i_param_2,
	.param .u32 _Z23addKernelWiththreadSizePiPKiS1_i_param_3
)
{
	.reg .pred 	%p<6>;
	.reg .b32 	%r<37>;
	.reg .b64 	%rd<18>;

	ld.param.u64 	%rd7, [_Z23addKernelWiththreadSizePiPKiS1_i_param_0];
	ld.param.u64 	%rd8, [_Z23addKernelWiththreadSizePiPKiS1_i_param_1];
	ld.param.u64 	%rd9, [_Z23addKernelWiththreadSizePiPKiS1_i_param_2];
	ld.param.u32 	%r13, [_Z23addKernelWiththreadSizePiPKiS1_i_param_3];
	cvta.to.global.u64 	%rd1, %rd7;
	cvta.to.global.u64 	%rd2, %rd9;
	cvta.to.global.u64 	%rd3, %rd8;
	mov.u32 	%r14, %tid.x;
	mul.lo.s32 	%r1, %r13, %r14;
	add.s32 	%r2, %r1, %r13;
	setp.lt.s32 	%p1, %r13, 1;
	@%p1 bra 	$L__BB1_7;
	add.s32 	%r15, %r1, 1;
	max.s32 	%r3, %r2, %r15;
	sub.s32 	%r16, %r3, %r1;
	and.b32  	%r4, %r16, 3;
	setp.eq.s32 	%p2, %r4, 0;
	mov.u32 	%r35, %r1;
	@%p2 bra 	$L__BB1_4;
	neg.s32 	%r33, %r4;
	mov.u32 	%r35, %r1;
$L__BB1_3:
	.pragma "nounroll";
	mul.wide.s32 	%rd10, %r35, 4;
	add.s64 	%rd11, %rd1, %rd10;
	add.s64 	%rd12, %rd2, %rd10;
	add.s64 	%rd13, %rd3, %rd10;
	ld.global.u32 	%r17, [%rd13];
	ld.global.u32 	%r18, [%rd12];
	add.s32 	%r19, %r18, %r17;
	st.global.u32 	[%rd11], %r19;
	add.s32 	%r35, %r35, 1;
	add.s32 	%r33, %r33, 1;
	setp.ne.s32 	%p3, %r33, 0;
	@%p3 bra 	$L__BB1_3;
$L__BB1_4:
	sub.s32 	%r20, %r1, %r3;
	setp.gt.u32 	%p4, %r20, -4;
	@%p4 bra 	$L__BB1_7;
	add.s64 	%rd4, %rd3, 8;
	add.s64 	%rd5, %rd2, 8;
	add.s64 	%rd6, %rd1, 8;
$L__BB1_6:
	mul.wide.s32 	%rd14, %r35, 4;
	add.s64 	%rd15, %rd4, %rd14;
	add.s64 	%rd16, %rd5, %rd14;
	add.s64 	%rd17, %rd6, %rd14;
	ld.global.u32 	%r21, [%rd15+-8];
	ld.global.u32 	%r22, [%rd16+-8];
	add.s32 	%r23, %r22, %r21;
	st.global.u32 	[%rd17+-8], %r23;
	ld.global.u32 	%r24, [%rd15+-4];
	ld.global.u32 	%r25, [%rd16+-4];
	add.s32 	%r26, %r25, %r24;
	st.global.u32 	[%rd17+-4], %r26;
	ld.global.u32 	%r27, [%rd15];
	ld.global.u32 	%r28, [%rd16];
	add.s32 	%r29, %r28, %r27;
	st.global.u32 	[%rd17], %r29;
	ld.global.u32 	%r30, [%rd15+4];
	ld.global.u32 	%r31, [%rd16+4];
	add.s32 	%r32, %r31, %r30;
	st.global.u32 	[%rd17+4], %r32;
	add.s32 	%r35, %r35, 4;
	setp.lt.s32 	%p5, %r35, %r2;
	@%p5 bra 	$L__BB1_6;
$L__BB1_7:
	ret;

}
	// .globl	_Z22addKernelWithBlockSizePiPKiS1_
.visible .entry _Z22addKernelWithBlockSizePiPKiS1_(
	.param .u64 .ptr .align 1 _Z22addKernelWithBlockSizePiPKiS1__param_0,
	.param .u64 .ptr .align 1 _Z22addKernelWithBlockSizePiPKiS1__param_1,
	.param .u64 .ptr .align 1 _Z22addKernelWithBlockSizePiPKiS1__param_2
)
{
	.reg .b32 	%r<8>;
	.reg .b64 	%rd<11>;

	ld.param.u64 	%rd1, [_Z22addKernelWithBlockSizePiPKiS1__param_0];
	ld.param.u64 	%rd2, [_Z22addKernelWithBlockSizePiPKiS1__param_1];
	ld.param.u64 	%rd3, [_Z22addKernelWithBlockSizePiPKiS1__param_2];
	cvta.to.global.u64 	%rd4, %rd1;
	cvta.to.global.u64 	%rd5, %rd3;
	cvta.to.global.u64 	%rd6, %rd2;
	mov.u32 	%r1, %ntid.x;
	mov.u32 	%r2, %ctaid.x;
	mov.u32 	%r3, %tid.x;
	mad.lo.s32 	%r4, %r1, %r2, %r3;
	mul.wide.s32 	%rd7, %r4, 4;
	add.s64 	%rd8, %rd6, %rd7;
	ld.global.u32 	%r5, [%rd8];
	add.s64 	%rd9, %rd5, %rd7;
	ld.global.u32 	%r6, [%rd9];
	add.s32 	%r7, %r6, %r5;
	add.s64 	%rd10, %rd4, %rd7;
	st.global.u32 	[%rd10], %r7;
	ret;

}
	// .globl	_Z7getDataPiS_S_
.visible .entry _Z7getDataPiS_S_(
	.param .u64 .ptr .align 1 _Z7getDataPiS_S__param_0,
	.param .u64 .ptr .align 1 _Z7getDataPiS_S__param_1,
	.param .u64 .ptr .align 1 _Z7getDataPiS_S__param_2
)
{
	.reg .b32 	%r<6>;
	.reg .b64 	%rd<11>;

	ld.param.u64 	%rd1, [_Z7getDataPiS_S__param_0];
	ld.param.u64 	%rd2, [_Z7getDataPiS_S__param_1];
	ld.param.u64 	%rd3, [_Z7getDataPiS_S__param_2];
	cvta.to.global.u64 	%rd4, %rd2;
	cvta.to.global.u64 	%rd5, %rd3;
	cvta.to.global.u64 	%rd6, %rd1;
	mov.u32 	%r1, %ntid.x;
	mov.u32 	%r2, %ctaid.x;
	mov.u32 	%r3, %tid.x;
	mad.lo.s32 	%r4, %r1, %r2, %r3;
	mul.wide.s32 	%rd7, %r4, 4;
	add.s64 	%rd8, %rd6, %rd7;
	st.global.u32 	[%rd8], %r2;
	add.s64 	%rd9, %rd5, %rd7;
	st.global.u32 	[%rd9], %r3;
	shr.u32 	%r5, %r3, 5;
	add.s64 	%rd10, %rd4, %rd7;
	st.global.u32 	[%rd10], %r5;
	ret;

}


// ===== COMPILED SASS (sm_100) =====

	.target	sm_100

	.elftype	@"ET_EXEC"


//--------------------- .note.nv.tkinfo           --------------------------
	.section	.note.nv.tkinfo,"",@"SHT_NOTE"
	.sectionflags	@"SHF_NOTE_NV_TKINFO"
	.tkinfo
        /*0018*/ 	.word	0x00000002
        /*0030*/ 	.string	""
        /*0030*/ 	.string	"ptxas"
        /*0030*/ 	.string	"Cuda compilation tools, release 13.0, V13.0.88"
        /*0030*/ 	.string	"Build cuda_13.0.r13.0/compiler.36424714_0"
        /*0030*/ 	.string	"-arch sm_100 -m 64 "



//--------------------- .note.nv.cuinfo           --------------------------
	.section	.note.nv.cuinfo,"",@"SHT_NOTE"
	.sectionflags	@"SHF_NOTE_NV_CUINFO"
        /*0018*/ 	.short	0x0002
        /*001a*/ 	.short	0x0064
        /*001c*/ 	.short	0x0082
	.zero		2


//--------------------- .nv.info                  --------------------------
	.section	.nv.info,"",@"SHT_CUDA_INFO"
	.align	4


	//----- nvinfo : EIATTR_REGCOUNT
	.align		4
        /*0000*/ 	.byte	0x04, 0x2f
        /*0002*/ 	.short	(.L_1 - .L_0)
	.align		4
.L_0:
        /*0004*/ 	.word	index@(_Z9addKernelPiPKiS1_)
        /*0008*/ 	.word	0x0000000c


	//----- nvinfo : EIATTR_FRAME_SIZE
	.align		4
.L_1:
        /*000c*/ 	.byte	0x04, 0x11
        /*000e*/ 	.short	(.L_3 - .L_2)
	.align		4
.L_2:
        /*0010*/ 	.word	index@(_Z9addKernelPiPKiS1_)
        /*0014*/ 	.word	0x00000000


	//----- nvinfo : EIATTR_REGCOUNT
	.align		4
.L_3:
        /*0018*/ 	.byte	0x04, 0x2f
        /*001a*/ 	.short	(.L_5 - .L_4)
	.align		4
.L_4:
        /*001c*/ 	.word	index@(_Z23addKernelWiththreadSizePiPKiS1_i)
        /*0020*/ 	.word	0x00000014


	//----- nvinfo : EIATTR_FRAME_SIZE
	.align		4
.L_5:
        /*0024*/ 	.byte	0x04, 0x11
        /*0026*/ 	.short	(.L_7 - .L_6)
	.align		4
.L_6:
        /*0028*/ 	.word	index@(_Z23addKernelWiththreadSizePiPKiS1_i)
        /*002c*/ 	.word	0x00000000


	//----- nvinfo : EIATTR_REGCOUNT
	.align		4
.L_7:
        /*0030*/ 	.byte	0x04, 0x2f
        /*0032*/ 	.short	(.L_9 - .L_8)
	.align		4
.L_8:
        /*0034*/ 	.word	index@(_Z22addKernelWithBlockSizePiPKiS1_)
        /*0038*/ 	.word	0x0000000c


	//----- nvinfo : EIATTR_FRAME_SIZE
	.align		4
.L_9:
        /*003c*/ 	.byte	0x04, 0x11
        /*003e*/ 	.short	(.L_11 - .L_10)
	.align		4
.L_10:
        /*0040*/ 	.word	index@(_Z22addKernelWithBlockSizePiPKiS1_)
        /*0044*/ 	.word	0x00000000


	//----- nvinfo : EIATTR_REGCOUNT
	.align		4
.L_11:
        /*0048*/ 	.byte	0x04, 0x2f
        /*004a*/ 	.short	(.L_13 - .L_12)
	.align		4
.L_12:
        /*004c*/ 	.word	index@(_Z7getDataPiS_S_)
        /*0050*/ 	.word	0x0000000e


	//----- nvinfo : EIATTR_FRAME_SIZE
	.align		4
.L_13:
        /*0054*/ 	.byte	0x04, 0x11
        /*0056*/ 	.short	(.L_15 - .L_14)
	.align		4
.L_14:
        /*0058*/ 	.word	index@(_Z7getDataPiS_S_)
        /*005c*/ 	.word	0x00000000


	//----- nvinfo : EIATTR_MIN_STACK_SIZE
	.align		4
.L_15:
        /*0060*/ 	.byte	0x04, 0x12
        /*0062*/ 	.short	(.L_17 - .L_16)
	.align		4
.L_16:
        /*0064*/ 	.word	index@(_Z7getDataPiS_S_)
        /*0068*/ 	.word	0x00000000


	//----- nvinfo : EIATTR_MIN_STACK_SIZE
	.align		4
.L_17:
        /*006c*/ 	.byte	0x04, 0x12
        /*006e*/ 	.short	(.L_19 - .L_18)
	.align		4
.L_18:
        /*0070*/ 	.word	index@(_Z22addKernelWithBlockSizePiPKiS1_)
        /*0074*/ 	.word	0x00000000


	//----- nvinfo : EIATTR_MIN_STACK_SIZE
	.align		4
.L_19:
        /*0078*/ 	.byte	0x04, 0x12
        /*007a*/ 	.short	(.L_21 - .L_20)
	.align		4
.L_20:
        /*007c*/ 	.word	index@(_Z23addKernelWiththreadSizePiPKiS1_i)
        /*0080*/ 	.word	0x00000000


	//----- nvinfo : EIATTR_MIN_STACK_SIZE
	.align		4
.L_21:
        /*0084*/ 	.byte	0x04, 0x12
        /*0086*/ 	.short	(.L_23 - .L_22)
	.align		4
.L_22:
        /*0088*/ 	.word	index@(_Z9addKernelPiPKiS1_)
        /*008c*/ 	.word	0x00000000
.L_23:


//--------------------- .nv.compat                --------------------------
	.section	.nv.compat,"",@"SHT_CUDA_COMPAT_INFO"
	.align	4
        /*0000*/ 	.byte	0x02, 0x09, 0x00, 0x00, 0x02, 0x02, 0x01, 0x00, 0x02, 0x05, 0x05, 0x00, 0x03, 0x07, 0x01, 0x01
        /*0010*/ 	.byte	0x02, 0x03, 0x00, 0x00, 0x02, 0x06, 0x01, 0x00, 0x04, 0x0b, 0x08, 0x00, 0x09, 0x00, 0x00, 0x00
        /*0020*/ 	.byte	0x00, 0x00, 0x00, 0x00


//--------------------- .nv.info._Z7getDataPiS_S_ --------------------------
	.section	.nv.info._Z7getDataPiS_S_,"",@"SHT_CUDA_INFO"
	.sectionflags	@""
	.align	4


	//----- nvinfo : EIATTR_CUDA_API_VERSION
	.align		4
        /*0000*/ 	.byte	0x04, 0x37
        /*0002*/ 	.short	(.L_25 - .L_24)
.L_24:
        /*0004*/ 	.word	0x00000082


	//----- nvinfo : EIATTR_KPARAM_INFO
	.align		4
.L_25:
        /*0008*/ 	.byte	0x04, 0x17
        /*000a*/ 	.short	(.L_27 - .L_26)
.L_26:
        /*000c*/ 	.word	0x00000000
        /*0010*/ 	.short	0x0002
        /*0012*/ 	.short	0x0010
        /*0014*/ 	.byte	0x00, 0xf5, 0x21, 0x00


	//----- nvinfo : EIATTR_KPARAM_INFO
	.align		4
.L_27:
        /*0018*/ 	.byte	0x04, 0x17
        /*001a*/ 	.short	(.L_29 - .L_28)
.L_28:
        /*001c*/ 	.word	0x00000000
        /*0020*/ 	.short	0x0001
        /*0022*/ 	.short	0x0008
        /*0024*/ 	.byte	0x00, 0xf5, 0x21, 0x00


	//----- nvinfo : EIATTR_KPARAM_INFO
	.align		4
.L_29:
        /*0028*/ 	.byte	0x04, 0x17
        /*002a*/ 	.short	(.L_31 - .L_30)
.L_30:
        /*002c*/ 	.word	0x00000000
        /*0030*/ 	.short	0x0000
        /*0032*/ 	.short	0x0000
        /*0034*/ 	.byte	0x00, 0xf5, 0x21, 0x00


	//----- nvinfo : EIATTR_SPARSE_MMA_MASK
	.align		4
.L_31:
        /*0038*/ 	.byte	0x03, 0x50
        /*003a*/ 	.short	0x0000


	//----- nvinfo : EIATTR_MAXREG_COUNT
	.align		4
        /*003c*/ 	.byte	0x03, 0x1b
        /*003e*/ 	.short	0x00ff


	//----- nvinfo : EIATTR_MERCURY_ISA_VERSION
	.align		4
        /*0040*/ 	.byte	0x03, 0x5f
        /*0042*/ 	.short	0x0101


	//----- nvinfo : EIATTR_VRC_CTA_INIT_COUNT
	.align		4
        /*0044*/ 	.byte	0x02, 0x4a
	.zero		1
	.zero		1


	//----- nvinfo : EIATTR_EXIT_INSTR_OFFSETS
	.align		4
        /*0048*/ 	.byte	0x04, 0x1c
        /*004a*/ 	.short	(.L_33 - .L_32)


	//   ....[0]....
.L_32:
        /*004c*/ 	.word	0x00000100


	//----- nvinfo : EIATTR_CBANK_PARAM_SIZE
	.align		4
.L_33:
        /*0050*/ 	.byte	0x03, 0x19
        /*0052*/ 	.short	0x0018


	//----- nvinfo : EIATTR_PARAM_CBANK
	.align		4
        /*0054*/ 	.byte	0x04, 0x0a
        /*0056*/ 	.short	(.L_35 - .L_34)
	.align		4
.L_34:
        /*0058*/ 	.word	index@(.nv.constant0._Z7getDataPiS_S_)
        /*005c*/ 	.short	0x0380
        /*005e*/ 	.short	0x0018


	//----- nvinfo : EIATTR_SW_WAR
	.align		4
.L_35:
        /*0060*/ 	.byte	0x04, 0x36
        /*0062*/ 	.short	(.L_37 - .L_36)
.L_36:
        /*0064*/ 	.word	0x00000008
.L_37:


//--------------------- .nv.info._Z22addKernelWithBlockSizePiPKiS1_ --------------------------
	.section	.nv.info._Z22addKernelWithBlockSizePiPKiS1_,"",@"SHT_CUDA_INFO"
	.sectionflags	@""
	.align	4


	//----- nvinfo : EIATTR_CUDA_API_VERSION
	.align		4
        /*0000*/ 	.byte	0x04, 0x37
        /*0002*/ 	.short	(.L_39 - .L_38)
.L_38:
        /*0004*/ 	.word	0x00000082


	//----- nvinfo : EIATTR_KPARAM_INFO
	.align		4
.L_39:
        /*0008*/ 	.byte	0x04, 0x17
        /*000a*/ 	.short	(.L_41 - .L_40)
.L_40:
        /*000c*/ 	.word	0x00000000
        /*0010*/ 	.short	0x0002
        /*0012*/ 	.short	0x0010
        /*0014*/ 	.byte	0x00, 0xf5, 0x21, 0x00


	//----- nvinfo : EIATTR_KPARAM_INFO
	.align		4
.L_41:
        /*0018*/ 	.byte	0x04, 0x17
        /*001a*/ 	.short	(.L_43 - .L_42)
.L_42:
        /*001c*/ 	.word	0x00000000
        /*0020*/ 	.short	0x0001
        /*0022*/ 	.short	0x0008
        /*0024*/ 	.byte	0x00, 0xf5, 0x21, 0x00


	//----- nvinfo : EIATTR_KPARAM_INFO
	.align		4
.L_43:
        /*0028*/ 	.byte	0x04, 0x17
        /*002a*/ 	.short	(.L_45 - .L_44)
.L_44:
        /*002c*/ 	.word	0x00000000
        /*0030*/ 	.short	0x0000
        /*0032*/ 	.short	0x0000
        /*0034*/ 	.byte	0x00, 0xf5, 0x21, 0x00


	//----- nvinfo : EIATTR_SPARSE_MMA_MASK
	.align		4
.L_45:
        /*0038*/ 	.byte	0x03, 0x50
        /*003a*/ 	.short	0x0000


	//----- nvinfo : EIATTR_MAXREG_COUNT
	.align		4
        /*003c*/ 	.byte	0x03, 0x1b
        /*003e*/ 	.short	0x00ff


	//----- nvinfo : EIATTR_MERCURY_ISA_VERSION
	.align		4
        /*0040*/ 	.byte	0x03, 0x5f
        /*0042*/ 	.short	0x0101


	//----- nvinfo : EIATTR_VRC_CTA_INIT_COUNT
	.align		4
        /*0044*/ 	.byte	0x02, 0x4a
	.zero		1
	.zero		1


	//----- nvinfo : EIATTR_EXIT_INSTR_OFFSETS
	.align		4
        /*0048*/ 	.byte	0x04, 0x1c
        /*004a*/ 	.short	(.L_47 - .L_46)


	//   ....[0]....
.L_46:
        /*004c*/ 	.word	0x00000100


	//----- nvinfo : EIATTR_CBANK_PARAM_SIZE
	.align		4
.L_47:
        /*0050*/ 	.byte	0x03, 0x19
        /*0052*/ 	.short	0x0018


	//----- nvinfo : EIATTR_PARAM_CBANK
	.align		4
        /*0054*/ 	.byte	0x04, 0x0a
        /*0056*/ 	.short	(.L_49 - .L_48)
	.align		4
.L_48:
        /*0058*/ 	.word	index@(.nv.constant0._Z22addKernelWithBlockSizePiPKiS1_)
        /*005c*/ 	.short	0x0380
        /*005e*/ 	.short	0x0018


	//----- nvinfo : EIATTR_SW_WAR
	.align		4
.L_49:
        /*0060*/ 	.byte	0x04, 0x36
        /*0062*/ 	.short	(.L_51 - .L_50)
.L_50:
        /*0064*/ 	.word	0x00000008
.L_51:


//--------------------- .nv.info._Z23addKernelWiththreadSizePiPKiS1_i --------------------------
	.section	.nv.info._Z23addKernelWiththreadSizePiPKiS1_i,"",@"SHT_CUDA_INFO"
	.sectionflags	@""
	.align	4


	//----- nvinfo : EIATTR_CUDA_API_VERSION
	.align		4
        /*0000*/ 	.byte	0x04, 0x37
        /*0002*/ 	.short	(.L_53 - .L_52)
.L_52:
        /*0004*/ 	.word	0x00000082


	//----- nvinfo : EIATTR_KPARAM_INFO
	.align		4
.L_53:
        /*0008*/ 	.byte	0x04, 0x17
        /*000a*/ 	.short	(.L_55 - .L_54)
.L_54:
        /*000c*/ 	.word	0x00000000
        /*0010*/ 	.short	0x0003
        /*0012*/ 	.short	0x0018
        /*0014*/ 	.byte	0x00, 0xf0, 0x11, 0x00


	//----- nvinfo : EIATTR_KPARAM_INFO
	.align		4
.L_55:
        /*0018*/ 	.byte	0x04, 0x17
        /*001a*/ 	.short	(.L_57 - .L_56)
.L_56:
        /*001c*/ 	.word	0x00000000
        /*0020*/ 	.short	0x0002
        /*0022*/ 	.short	0x0010
        /*0024*/ 	.byte	0x00, 0xf5, 0x21, 0x00


	//----- nvinfo : EIATTR_KPARAM_INFO
	.align		4
.L_57:
        /*0028*/ 	.byte	0x04, 0x17
        /*002a*/ 	.short	(.L_59 - .L_58)
.L_58:
        /*002c*/ 	.word	0x00000000
        /*0030*/ 	.short	0x0001
        /*0032*/ 	.short	0x0008
        /*0034*/ 	.byte	0x00, 0xf5, 0x21, 0x00


	//----- nvinfo : EIATTR_KPARAM_INFO
	.align		4
.L_59:
        /*0038*/ 	.byte	0x04, 0x17
        /*003a*/ 	.short	(.L_61 - .L_60)
.L_60:
        /*003c*/ 	.word	0x00000000
        /*0040*/ 	.short	0x0000
        /*0042*/ 	.short	0x0000
        /*0044*/ 	.byte	0x00, 0xf5, 0x21, 0x00


	//----- nvinfo : EIATTR_SPARSE_MMA_MASK
	.align		4
.L_61:
        /*0048*/ 	.byte	0x03, 0x50
        /*004a*/ 	.short	0x0000


	//----- nvinfo : EIATTR_MAXREG_COUNT
	.align		4
        /*004c*/ 	.byte	0x03, 0x1b
        /*004e*/ 	.short	0x00ff


	//----- nvinfo : EIATTR_MERCURY_ISA_VERSION
	.align		4
        /*0050*/ 	.byte	0x03, 0x5f
        /*0052*/ 	.short	0x0101


	//----- nvinfo : EIATTR_VRC_CTA_INIT_COUNT
	.align		4
        /*0054*/ 	.byte	0x02, 0x4a
	.zero		1
	.zero		1


	//----- nvinfo : EIATTR_EXIT_INSTR_OFFSETS
	.align		4
        /*0058*/ 	.byte	0x04, 0x1c
        /*005a*/ 	.short	(.L_63 - .L_62)


	//   ....[0]....
.L_62:
        /*005c*/ 	.word	0x00000030


	//   ....[1]....
        /*0060*/ 	.word	0x000001f0


	//   ....[2]....
        /*0064*/ 	.word	0x00000440


	//----- nvinfo : EIATTR_CRS_STACK_SIZE
	.align		4
.L_63:
        /*0068*/ 	.byte	0x04, 0x1e
        /*006a*/ 	.short	(.L_65 - .L_64)
.L_64:
        /*006c*/ 	.word	0x00000000


	//----- nvinfo : EIATTR_CBANK_PARAM_SIZE
	.align		4
.L_65:
        /*0070*/ 	.byte	0x03, 0x19
        /*0072*/ 	.short	0x001c


	//----- nvinfo : EIATTR_PARAM_CBANK
	.align		4
        /*0074*/ 	.byte	0x04, 0x0a
        /*0076*/ 	.short	(.L_67 - .L_66)
	.align		4
.L_66:
        /*0078*/ 	.word	index@(.nv.constant0._Z23addKernelWiththreadSizePiPKiS1_i)
        /*007c*/ 	.short	0x0380
        /*007e*/ 	.short	0x001c


	//----- nvinfo : EIATTR_SW_WAR
	.align		4
.L_67:
        /*0080*/ 	.byte	0x04, 0x36
        /*0082*/ 	.short	(.L_69 - .L_68)
.L_68:
        /*0084*/ 	.word	0x00000008
.L_69:


//--------------------- .nv.info._Z9addKernelPiPKiS1_ --------------------------
	.section	.nv.info._Z9addKernelPiPKiS1_,"",@"SHT_CUDA_INFO"
	.sectionflags	@""
	.align	4


	//----- nvinfo : EIATTR_CUDA_API_VERSION
	.align		4
        /*0000*/ 	.byte	0x04, 0x37
        /*0002*/ 	.short	(.L_71 - .L_70)
.L_70:
        /*0004*/ 	.word	0x00000082


	//----- nvinfo : EIATTR_KPARAM_INFO
	.align		4
.L_71:
        /*0008*/ 	.byte	0x04, 0x17
        /*000a*/ 	.short	(.L_73 - .L_72)
.L_72:
        /*000c*/ 	.word	0x00000000
        /*0010*/ 	.short	0x0002
        /*0012*/ 	.short	0x0010
        /*0014*/ 	.byte	0x00, 0xf5, 0x21, 0x00


	//----- nvinfo : EIATTR_KPARAM_INFO
	.align		4
.L_73:
        /*0018*/ 	.byte	0x04, 0x17
        /*001a*/ 	.short	(.L_75 - .L_74)
.L_74:
        /*001c*/ 	.word	0x00000000
        /*0020*/ 	.short	0x0001
        /*0022*/ 	.short	0x0008
        /*0024*/ 	.byte	0x00, 0xf5, 0x21, 0x00


	//----- nvinfo : EIATTR_KPARAM_INFO
	.align		4
.L_75:
        /*0028*/ 	.byte	0x04, 0x17
        /*002a*/ 	.short	(.L_77 - .L_76)
.L_76:
        /*002c*/ 	.word	0x00000000
        /*0030*/ 	.short	0x0000
        /*0032*/ 	.short	0x0000
        /*0034*/ 	.byte	0x00, 0xf5, 0x21, 0x00


	//----- nvinfo : EIATTR_SPARSE_MMA_MASK
	.align		4
.L_77:
        /*0038*/ 	.byte	0x03, 0x50
        /*003a*/ 	.short	0x0000


	//----- nvinfo : EIATTR_MAXREG_COUNT
	.align		4
        /*003c*/ 	.byte	0x03, 0x1b
        /*003e*/ 	.short	0x00ff


	//----- nvinfo : EIATTR_MERCURY_ISA_VERSION
	.align		4
        /*0040*/ 	.byte	0x03, 0x5f
        /*0042*/ 	.short	0x0101


	//----- nvinfo : EIATTR_VRC_CTA_INIT_COUNT
	.align		4
        /*0044*/ 	.byte	0x02, 0x4a
	.zero		1
	.zero		1


	//----- nvinfo : EIATTR_EXIT_INSTR_OFFSETS
	.align		4
        /*0048*/ 	.byte	0x04, 0x1c
        /*004a*/ 	.short	(.L_79 - .L_78)


	//   ....[0]....
.L_78:
        /*004c*/ 	.word	0x000000d0


	//----- nvinfo : EIATTR_CBANK_PARAM_SIZE
	.align		4
.L_79:
        /*0050*/ 	.byte	0x03, 0x19
        /*0052*/ 	.short	0x0018


	//----- nvinfo : EIATTR_PARAM_CBANK
	.align		4
        /*0054*/ 	.byte	0x04, 0x0a
        /*0056*/ 	.short	(.L_81 - .L_80)
	.align		4
.L_80:
        /*0058*/ 	.word	index@(.nv.constant0._Z9addKernelPiPKiS1_)
        /*005c*/ 	.short	0x0380
        /*005e*/ 	.short	0x0018


	//----- nvinfo : EIATTR_SW_WAR
	.align		4
.L_81:
        /*0060*/ 	.byte	0x04, 0x36
        /*0062*/ 	.short	(.L_83 - .L_82)
.L_82:
        /*0064*/ 	.word	0x00000008
.L_83:


//--------------------- .nv.callgraph             --------------------------
	.section	.nv.callgraph,"",@"SHT_CUDA_CALLGRAPH"
	.align	4
	.sectionentsize	8
	.align		4
        /*0000*/ 	.word	0x00000000
	.align		4
        /*0004*/ 	.word	0xffffffff
	.align		4
        /*0008*/ 	.word	0x00000000
	.align		4
        /*000c*/ 	.word	0xfffffffe
	.align		4
        /*0010*/ 	.word	0x00000000
	.align		4
        /*0014*/ 	.word	0xfffffffd
	.align		4
        /*0018*/ 	.word	0x00000000
	.align		4
        /*001c*/ 	.word	0xfffffffc


//--------------------- .text._Z7getDataPiS_S_    --------------------------
	.section	.text._Z7getDataPiS_S_,"ax",@progbits
	.align	128
        .global         _Z7getDataPiS_S_
        .type           _Z7getDataPiS_S_,@function
        .size           _Z7getDataPiS_S_,(.L_x_8 - _Z7getDataPiS_S_)
        .other          _Z7getDataPiS_S_,@"STO_CUDA_ENTRY STV_DEFAULT"
_Z7getDataPiS_S_:
.text._Z7getDataPiS_S_:
[----:B------:R-:W-:Y:S01]  /*0000*/  LDC R1, c[0x0][0x37c] ;  /* 0x0000df00ff017b82 */ /* 0x000fe20000000800 */
[----:B------:R-:W0:Y:S07]  /*0010*/  S2R R11, SR_CTAID.X ;  /* 0x00000000000b7919 */ /* 0x000e2e0000002500 */
[----:B------:R-:W1:Y:S01]  /*0020*/  LDC.64 R2, c[0x0][0x380] ;  /* 0x0000e000ff027b82 */ /* 0x000e620000000a00 */
[----:B------:R-:W0:Y:S01]  /*0030*/  LDCU UR6, c[0x0][0x360] ;  /* 0x00006c00ff0677ac */ /* 0x000e220008000800 */
[----:B------:R-:W0:Y:S01]  /*0040*/  S2R R0, SR_TID.X ;  /* 0x0000000000007919 */ /* 0x000e220000002100 */
[----:B------:R-:W2:Y:S05]  /*0050*/  LDCU.64 UR4, c[0x0][0x358] ;  /* 0x00006b00ff0477ac */ /* 0x000eaa0008000a00 */
[----:B------:R-:W3:Y:S08]  /*0060*/  LDC.64 R4, c[0x0][0x390] ;  /* 0x0000e400ff047b82 */ /* 0x000ef00000000a00 */
[----:B------:R-:W4:Y:S01]  /*0070*/  LDC.64 R6, c[0x0][0x388] ;  /* 0x0000e200ff067b82 */ /* 0x000f220000000a00 */
[----:B0-----:R-:W-:-:S04]  /*0080*/  IMAD R9, R11, UR6, R0 ;  /* 0x000000060b097c24 */ /* 0x001fc8000f8e0200 */
[----:B-1----:R-:W-:-:S04]  /*0090*/  IMAD.WIDE R2, R9, 0x4, R2 ;  /* 0x0000000409027825 */ /* 0x002fc800078e0202 */
[C---:B---3--:R-:W-:Y:S01]  /*00a0*/  IMAD.WIDE R4, R9.reuse, 0x4, R4 ;  /* 0x0000000409047825 */ /* 0x048fe200078e0204 */
[----:B--2---:R-:W-:Y:S03]  /*00b0*/  STG.E desc[UR4][R2.64], R11 ;  /* 0x0000000b02007986 */ /* 0x004fe6000c101904 */
[----:B----4-:R-:W-:Y:S01]  /*00c0*/  IMAD.WIDE R6, R9, 0x4, R6 ;  /* 0x0000000409067825 */ /* 0x010fe200078e0206 */
[----:B------:R-:W-:Y:S01]  /*00d0*/  SHF.R.U32.HI R9, RZ, 0x5, R0 ;  /* 0x00000005ff097819 */ /* 0x000fe20000011600 */
[----:B------:R-:W-:Y:S04]  /*00e0*/  STG.E desc[UR4][R4.64], R0 ;  /* 0x0000000004007986 */ /* 0x000fe8000c101904 */
[----:B------:R-:W-:Y:S01]  /*00f0*/  STG.E desc[UR4][R6.64], R9 ;  /* 0x0000000906007986 */ /* 0x000fe2000c101904 */
[----:B------:R-:W-:Y:S05]  /*0100*/  EXIT ;  /* 0x000000000000794d */ /* 0x000fea0003800000 */
.L_x_0:
[----:B------:R-:W-:-:S00]  /*0110*/  BRA `(.L_x_0) ;  /* 0xfffffffc00fc7947 */ /* 0x000fc0000383ffff */
[----:B------:R-:W-:-:S00]  /*0120*/  NOP ;  /* 0x0000000000007918 */ /* 0x000fc00000000000 */
        /* <DEDUP_REMOVED lines=13> */
.L_x_8:


//--------------------- .text._Z22addKernelWithBlockSizePiPKiS1_ --------------------------
	.section	.text._Z22addKernelWithBlockSizePiPKiS1_,"ax",@progbits
	.align	128
        .global         _Z22addKernelWithBlockSizePiPKiS1_
        .type           _Z22addKernelWithBlockSizePiPKiS1_,@function
        .size           _Z22addKernelWithBlockSizePiPKiS1_,(.L_x_9 - _Z22addKernelWithBlockSizePiPKiS1_)
        .other          _Z22addKernelWithBlockSizePiPKiS1_,@"STO_CUDA_ENTRY STV_DEFAULT"
_Z22addKernelWithBlockSizePiPKiS1_:
.text._Z22addKernelWithBlockSizePiPKiS1_:
        /* <DEDUP_REMOVED lines=10> */
[C---:B---3--:R-:W-:Y:S02]  /*00a0*/  IMAD.WIDE R4, R9.reuse, 0x4, R4 ;  /* 0x0000000409047825 */ /* 0x048fe400078e0204 */
[----:B--2---:R-:W2:Y:S04]  /*00b0*/  LDG.E R2, desc[UR4][R2.64] ;  /* 0x0000000402027981 */ /* 0x004ea8000c1e1900 */
[----:B------:R-:W2:Y:S01]  /*00c0*/  LDG.E R5, desc[UR4][R4.64] ;  /* 0x0000000404057981 */ /* 0x000ea2000c1e1900 */
[----:B----4-:R-:W-:Y:S01]  /*00d0*/  IMAD.WIDE R6, R9, 0x4, R6 ;  /* 0x0000000409067825 */ /* 0x010fe200078e0206 */
[----:B--2---:R-:W-:-:S05]  /*00e0*/  IADD3 R9, PT, PT, R2, R5, RZ ;  /* 0x0000000502097210 */ /* 0x004fca0007ffe0ff */
[----:B------:R-:W-:Y:S01]  /*00f0*/  STG.E desc[UR4][R6.64], R9 ;  /* 0x0000000906007986 */ /* 0x000fe2000c101904 */
[----:B------:R-:W-:Y:S05]  /*0100*/  EXIT ;  /* 0x000000000000794d */ /* 0x000fea0003800000 */
.L_x_1:
        /* <DEDUP_REMOVED lines=15> */
.L_x_9:


//--------------------- .text._Z23addKernelWiththreadSizePiPKiS1_i --------------------------
	.section	.text._Z23addKernelWiththreadSizePiPKiS1_i,"ax",@progbits
	.align	128
        .global         _Z23addKernelWiththreadSizePiPKiS1_i
        .type           _Z23addKernelWiththreadSizePiPKiS1_i,@function
        .size           _Z23addKernelWiththreadSizePiPKiS1_i,(.L_x_10 - _Z23addKernelWiththreadSizePiPKiS1_i)
        .other          _Z23addKernelWiththreadSizePiPKiS1_i,@"STO_CUDA_ENTRY STV_DEFAULT"
_Z23addKernelWiththreadSizePiPKiS1_i:
.text._Z23addKernelWiththreadSizePiPKiS1_i:
[----:B------:R-:W-:Y:S08]  /*0000*/  LDC R1, c[0x0][0x37c] ;  /* 0x0000df00ff017b82 */ /* 0x000ff00000000800 */
[----:B------:R-:W0:Y:S02]  /*0010*/  LDC R0, c[0x0][0x398] ;  /* 0x0000e600ff007b82 */ /* 0x000e240000000800 */
[----:B0-----:R-:W-:-:S13]  /*0020*/  ISETP.GE.AND P0, PT, R0, 0x1, PT ;  /* 0x000000010000780c */ /* 0x001fda0003f06270 */
[----:B------:R-:W-:Y:S05]  /*0030*/  @!P0 EXIT ;  /* 0x000000000000894d */ /* 0x000fea0003800000 */
[----:B------:R-:W0:Y:S01]  /*0040*/  S2R R3, SR_TID.X ;  /* 0x0000000000037919 */ /* 0x000e220000002100 */
[----:B------:R-:W1:Y:S01]  /*0050*/  LDCU.64 UR10, c[0x0][0x358] ;  /* 0x00006b00ff0a77ac */ /* 0x000e620008000a00 */
[----:B------:R-:W-:Y:S01]  /*0060*/  BSSY.RECONVERGENT B0, `(.L_x_2) ;  /* 0x0000018000007945 */ /* 0x000fe20003800200 */
[----:B0-----:R-:W-:-:S05]  /*0070*/  IMAD R3, R3, R0, RZ ;  /* 0x0000000003037224 */ /* 0x001fca00078e02ff */
[----:B------:R-:W-:-:S04]  /*0080*/  IADD3 R0, PT, PT, R3, R0, RZ ;  /* 0x0000000003007210 */ /* 0x000fc80007ffe0ff */
[----:B------:R-:W-:-:S05]  /*0090*/  VIADDMNMX R2, R3, 0x1, R0, !PT ;  /* 0x0000000103027846 */ /* 0x000fca0007800100 */
[----:B------:R-:W-:Y:S01]  /*00a0*/  IMAD.IADD R4, R2, 0x1, -R3 ;  /* 0x0000000102047824 */ /* 0x000fe200078e0a03 */
[----:B------:R-:W-:-:S04]  /*00b0*/  IADD3 R2, PT, PT, R3, -R2, RZ ;  /* 0x8000000203027210 */ /* 0x000fc80007ffe0ff */
[----:B------:R-:W-:Y:S02]  /*00c0*/  LOP3.LUT P1, R4, R4, 0x3, RZ, 0xc0, !PT ;  /* 0x0000000304047812 */ /* 0x000fe4000782c0ff */
[----:B------:R-:W-:-:S11]  /*00d0*/  ISETP.GT.U32.AND P0, PT, R2, -0x4, PT ;  /* 0xfffffffc0200780c */ /* 0x000fd60003f04070 */
[----:B-1----:R-:W-:Y:S05]  /*00e0*/  @!P1 BRA `(.L_x_3) ;  /* 0x00000000003c9947 */ /* 0x002fea0003800000 */
[----:B------:R-:W0:Y:S01]  /*00f0*/  LDC.64 R12, c[0x0][0x390] ;  /* 0x0000e400ff0c7b82 */ /* 0x000e220000000a00 */
[----:B------:R-:W-:-:S07]  /*0100*/  IMAD.MOV R2, RZ, RZ, -R4 ;  /* 0x000000ffff027224 */ /* 0x000fce00078e0a04 */
[----:B------:R-:W1:Y:S08]  /*0110*/  LDC.64 R10, c[0x0][0x380] ;  /* 0x0000e000ff0a7b82 */ /* 0x000e700000000a00 */
[----:B------:R-:W2:Y:S02]  /*0120*/  LDC.64 R14, c[0x0][0x388] ;  /* 0x0000e200ff0e7b82 */ /* 0x000ea40000000a00 */
.L_x_4:
[----:B0-----:R-:W-:-:S04]  /*0130*/  IMAD.WIDE R6, R3, 0x4, R12 ;  /* 0x0000000403067825 */ /* 0x001fc800078e020c */
[C---:B--2---:R-:W-:Y:S02]  /*0140*/  IMAD.WIDE R8, R3.reuse, 0x4, R14 ;  /* 0x0000000403087825 */ /* 0x044fe400078e020e */
[----:B------:R-:W2:Y:S04]  /*0150*/  LDG.E R7, desc[UR10][R6.64] ;  /* 0x0000000a06077981 */ /* 0x000ea8000c1e1900 */
[----:B------:R-:W2:Y:S01]  /*0160*/  LDG.E R8, desc[UR10][R8.64] ;  /* 0x0000000a08087981 */ /* 0x000ea2000c1e1900 */
[C---:B-1-3--:R-:W-:Y:S01]  /*0170*/  IMAD.WIDE R4, R3.reuse, 0x4, R10 ;  /* 0x0000000403047825 */ /* 0x04afe200078e020a */
[----:B------:R-:W-:-:S03]  /*0180*/  IADD3 R3, PT, PT, R3, 0x1, RZ ;  /* 0x0000000103037810 */ /* 0x000fc60007ffe0ff */
[----:B------:R-:W-:-:S05]  /*0190*/  VIADD R2, R2, 0x1 ;  /* 0x0000000102027836 */ /* 0x000fca0000000000 */
[----:B------:R-:W-:Y:S02]  /*01a0*/  ISETP.NE.AND P1, PT, R2, RZ, PT ;  /* 0x000000ff0200720c */ /* 0x000fe40003f25270 */
[----:B--2---:R-:W-:-:S05]  /*01b0*/  IADD3 R17, PT, PT, R8, R7, RZ ;  /* 0x0000000708117210 */ /* 0x004fca0007ffe0ff */
[----:B------:R3:W-:Y:S06]  /*01c0*/  STG.E desc[UR10][R4.64], R17 ;  /* 0x0000001104007986 */ /* 0x0007ec000c10190a */
[----:B------:R-:W-:Y:S05]  /*01d0*/  @P1 BRA `(.L_x_4) ;  /* 0xfffffffc00d41947 */ /* 0x000fea000383ffff */
.L_x_3:
[----:B------:R-:W-:Y:S05]  /*01e0*/  BSYNC.RECONVERGENT B0 ;  /* 0x0000000000007941 */ /* 0x000fea0003800200 */
.L_x_2:
[----:B------:R-:W-:Y:S05]  /*01f0*/  @P0 EXIT ;  /* 0x000000000000094d */ /* 0x000fea0003800000 */
[----:B------:R-:W0:Y:S01]  /*0200*/  LDCU.128 UR12, c[0x0][0x380] ;  /* 0x00007000ff0c77ac */ /* 0x000e220008000c00 */
[----:B------:R-:W1:Y:S01]  /*0210*/  LDCU.64 UR6, c[0x0][0x390] ;  /* 0x00007200ff0677ac */ /* 0x000e620008000a00 */
[----:B0-----:R-:W-:Y:S02]  /*0220*/  UIADD3 UR8, UP0, UPT, UR14, 0x8, URZ ;  /* 0x000000080e087890 */ /* 0x001fe4000ff1e0ff */
[----:B------:R-:W-:Y:S02]  /*0230*/  UIADD3 UR4, UP2, UPT, UR12, 0x8, URZ ;  /* 0x000000080c047890 */ /* 0x000fe4000ff5e0ff */
[----:B-1----:R-:W-:Y:S02]  /*0240*/  UIADD3 UR6, UP1, UPT, UR6, 0x8, URZ ;  /* 0x0000000806067890 */ /* 0x002fe4000ff3e0ff */
[----:B------:R-:W-:Y:S02]  /*0250*/  UIADD3.X UR9, UPT, UPT, URZ, UR15, URZ, UP0, !UPT ;  /* 0x0000000fff097290 */ /* 0x000fe400087fe4ff */
[----:B------:R-:W-:-:S02]  /*0260*/  UIADD3.X UR5, UPT, UPT, URZ, UR13, URZ, UP2, !UPT ;  /* 0x0000000dff057290 */ /* 0x000fc400097fe4ff */
[----:B------:R-:W-:-:S12]  /*0270*/  UIADD3.X UR7, UPT, UPT, URZ, UR7, URZ, UP1, !UPT ;  /* 0x00000007ff077290 */ /* 0x000fd80008ffe4ff */
.L_x_5:
[----:B---3--:R-:W-:Y:S01]  /*0280*/  MOV R5, UR9 ;  /* 0x0000000900057c02 */ /* 0x008fe20008000f00 */
[----:B------:R-:W-:Y:S01]  /*0290*/  IMAD.U32 R4, RZ, RZ, UR8 ;  /* 0x00000008ff047e24 */ /* 0x000fe2000f8e00ff */
[----:B------:R-:W-:Y:S01]  /*02a0*/  MOV R7, UR7 ;  /* 0x0000000700077c02 */ /* 0x000fe20008000f00 */
[----:B------:R-:W-:Y:S02]  /*02b0*/  IMAD.U32 R6, RZ, RZ, UR6 ;  /* 0x00000006ff067e24 */ /* 0x000fe4000f8e00ff */
[----:B------:R-:W-:-:S04]  /*02c0*/  IMAD.WIDE R4, R3, 0x4, R4 ;  /* 0x0000000403047825 */ /* 0x000fc800078e0204 */
[----:B------:R-:W-:Y:S01]  /*02d0*/  IMAD.WIDE R6, R3, 0x4, R6 ;  /* 0x0000000403067825 */ /* 0x000fe200078e0206 */
[----:B------:R-:W2:Y:S04]  /*02e0*/  LDG.E R2, desc[UR10][R4.64+-0x8] ;  /* 0xfffff80a04027981 */ /* 0x000ea8000c1e1900 */
[----:B0-----:R-:W2:Y:S01]  /*02f0*/  LDG.E R11, desc[UR10][R6.64+-0x8] ;  /* 0xfffff80a060b7981 */ /* 0x001ea2000c1e1900 */
[----:B------:R-:W-:Y:S01]  /*0300*/  MOV R9, UR5 ;  /* 0x0000000500097c02 */ /* 0x000fe20008000f00 */
[----:B------:R-:W-:-:S04]  /*0310*/  IMAD.U32 R8, RZ, RZ, UR4 ;  /* 0x00000004ff087e24 */ /* 0x000fc8000f8e00ff */
[----:B------:R-:W-:-:S04]  /*0320*/  IMAD.WIDE R8, R3, 0x4, R8 ;  /* 0x0000000403087825 */ /* 0x000fc800078e0208 */
[----:B--2---:R-:W-:-:S05]  /*0330*/  IMAD.IADD R11, R2, 0x1, R11 ;  /* 0x00000001020b7824 */ /* 0x004fca00078e020b */
[----:B------:R0:W-:Y:S04]  /*0340*/  STG.E desc[UR10][R8.64+-0x8], R11 ;  /* 0xfffff80b08007986 */ /* 0x0001e8000c10190a */
[----:B------:R-:W2:Y:S04]  /*0350*/  LDG.E R2, desc[UR10][R4.64+-0x4] ;  /* 0xfffffc0a04027981 */ /* 0x000ea8000c1e1900 */
[----:B------:R-:W2:Y:S02]  /*0360*/  LDG.E R13, desc[UR10][R6.64+-0x4] ;  /* 0xfffffc0a060d7981 */ /* 0x000ea4000c1e1900 */
[----:B--2---:R-:W-:-:S05]  /*0370*/  IADD3 R13, PT, PT, R2, R13, RZ ;  /* 0x0000000d020d7210 */ /* 0x004fca0007ffe0ff */
[----:B------:R0:W-:Y:S04]  /*0380*/  STG.E desc[UR10][R8.64+-0x4], R13 ;  /* 0xfffffc0d08007986 */ /* 0x0001e8000c10190a */
[----:B------:R-:W2:Y:S04]  /*0390*/  LDG.E R2, desc[UR10][R4.64] ;  /* 0x0000000a04027981 */ /* 0x000ea8000c1e1900 */
[----:B------:R-:W2:Y:S02]  /*03a0*/  LDG.E R15, desc[UR10][R6.64] ;  /* 0x0000000a060f7981 */ /* 0x000ea4000c1e1900 */
[----:B--2---:R-:W-:-:S05]  /*03b0*/  IMAD.IADD R15, R2, 0x1, R15 ;  /* 0x00000001020f7824 */ /* 0x004fca00078e020f */
[----:B------:R0:W-:Y:S04]  /*03c0*/  STG.E desc[UR10][R8.64], R15 ;  /* 0x0000000f08007986 */ /* 0x0001e8000c10190a */
[----:B------:R-:W2:Y:S04]  /*03d0*/  LDG.E R2, desc[UR10][R4.64+0x4] ;  /* 0x0000040a04027981 */ /* 0x000ea8000c1e1900 */
[----:B------:R-:W2:Y:S01]  /*03e0*/  LDG.E R17, desc[UR10][R6.64+0x4] ;  /* 0x0000040a06117981 */ /* 0x000ea2000c1e1900 */
[----:B------:R-:W-:-:S04]  /*03f0*/  IADD3 R3, PT, PT, R3, 0x4, RZ ;  /* 0x0000000403037810 */ /* 0x000fc80007ffe0ff */
[----:B------:R-:W-:Y:S02]  /*0400*/  ISETP.GE.AND P0, PT, R3, R0, PT ;  /* 0x000000000300720c */ /* 0x000fe40003f06270 */
[----:B--2---:R-:W-:-:S05]  /*0410*/  IADD3 R17, PT, PT, R2, R17, RZ ;  /* 0x0000001102117210 */ /* 0x004fca0007ffe0ff */
[----:B------:R0:W-:Y:S06]  /*0420*/  STG.E desc[UR10][R8.64+0x4], R17 ;  /* 0x0000041108007986 */ /* 0x0001ec000c10190a */
[----:B------:R-:W-:Y:S05]  /*0430*/  @!P0 BRA `(.L_x_5) ;  /* 0xfffffffc00908947 */ /* 0x000fea000383ffff */
[----:B------:R-:W-:Y:S05]  /*0440*/  EXIT ;  /* 0x000000000000794d */ /* 0x000fea0003800000 */
.L_x_6:
        /* <DEDUP_REMOVED lines=11> */
.L_x_10:


//--------------------- .text._Z9addKernelPiPKiS1_ --------------------------
	.section	.text._Z9addKernelPiPKiS1_,"ax",@progbits
	.align	128
        .global         _Z9addKernelPiPKiS1_
        .type           _Z9addKernelPiPKiS1_,@function
        .size           _Z9addKernelPiPKiS1_,(.L_x_11 - _Z9addKernelPiPKiS1_)
        .other          _Z9addKernelPiPKiS1_,@"STO_CUDA_ENTRY STV_DEFAULT"
_Z9addKernelPiPKiS1_:
.text._Z9addKernelPiPKiS1_:
[----:B------:R-:W-:Y:S01]  /*0000*/  LDC R1, c[0x0][0x37c] ;  /* 0x0000df00ff017b82 */ /* 0x000fe20000000800 */
[----:B------:R-:W0:Y:S07]  /*0010*/  S2R R9, SR_TID.X ;  /* 0x0000000000097919 */ /* 0x000e2e0000002100 */
[----:B------:R-:W0:Y:S01]  /*0020*/  LDC.64 R2, c[0x0][0x388] ;  /* 0x0000e200ff027b82 */ /* 0x000e220000000a00 */
[----:B------:R-:W1:Y:S07]  /*0030*/  LDCU.64 UR4, c[0x0][0x358] ;  /* 0x00006b00ff0477ac */ /* 0x000e6e0008000a00 */
[----:B------:R-:W2:Y:S08]  /*0040*/  LDC.64 R4, c[0x0][0x390] ;  /* 0x0000e400ff047b82 */ /* 0x000eb00000000a00 */
[----:B------:R-:W3:Y:S01]  /*0050*/  LDC.64 R6, c[0x0][0x380] ;  /* 0x0000e000ff067b82 */ /* 0x000ee20000000a00 */
[----:B0-----:R-:W-:-:S04]  /*0060*/  IMAD.WIDE.U32 R2, R9, 0x4, R2 ;  /* 0x0000000409027825 */ /* 0x001fc800078e0002 */
[C---:B--2---:R-:W-:Y:S02]  /*0070*/  IMAD.WIDE.U32 R4, R9.reuse, 0x4, R4 ;  /* 0x0000000409047825 */ /* 0x044fe400078e0004 */
[----:B-1----:R-:W2:Y:S04]  /*0080*/  LDG.E R2, desc[UR4][R2.64] ;  /* 0x0000000402027981 */ /* 0x002ea8000c1e1900 */
[----:B------:R-:W2:Y:S01]  /*0090*/  LDG.E R5, desc[UR4][R4.64] ;  /* 0x0000000404057981 */ /* 0x000ea2000c1e1900 */
[----:B---3--:R-:W-:Y:S01]  /*00a0*/  IMAD.WIDE.U32 R6, R9, 0x4, R6 ;  /* 0x0000000409067825 */ /* 0x008fe200078e0006 */
[----:B--2---:R-:W-:-:S05]  /*00b0*/  IADD3 R9, PT, PT, R2, R5, RZ ;  /* 0x0000000502097210 */ /* 0x004fca0007ffe0ff */
[----:B------:R-:W-:Y:S01]  /*00c0*/  STG.E desc[UR4][R6.64], R9 ;  /* 0x0000000906007986 */ /* 0x000fe2000c101904 */
[----:B------:R-:W-:Y:S05]  /*00d0*/  EXIT ;  /* 0x000000000000794d */ /* 0x000fea0003800000 */
.L_x_7:
        /* <DEDUP_REMOVED lines=10> */
.L_x_11:


//--------------------- .nv.shared.reserved.0     --------------------------
	.section	.nv.shared.reserved.0,"aw",@nobits
	.weak		__nv_reservedSMEM_offset_0_alias
	.size		__nv_reservedSMEM_offset_0_alias, 0, 64
	.other		__nv_reservedSMEM_offset_0_alias,@"STO_CUDA_RESERVED_SHARED STV_DEFAULT"
__nv_reservedSMEM_offset_0_alias:
	.zero		0
	.zero		64


//--------------------- .nv.constant0._Z7getDataPiS_S_ --------------------------
	.section	.nv.constant0._Z7getDataPiS_S_,"a",@progbits
	.sectionflags	@""
	.align	4
.nv.constant0._Z7getDataPiS_S_:
	.zero		920


//--------------------- .nv.constant0._Z22addKernelWithBlockSizePiPKiS1_ --------------------------
	.section	.nv.constant0._Z22addKernelWithBlockSizePiPKiS1_,"a",@progbits
	.sectionflags	@""
	.align	4
.nv.constant0._Z22addKernelWithBlockSizePiPKiS1_:
	.zero		920


//--------------------- .nv.constant0._Z23addKernelWiththreadSizePiPKiS1_i --------------------------
	.section	.nv.constant0._Z23addKernelWiththreadSizePiPKiS1_i,"a",@progbits
	.sectionflags	@""
	.align	4
.nv.constant0._Z23addKernelWiththreadSizePiPKiS1_i:
	.zero		924


//--------------------- .nv.constant0._Z9addKernelPiPKiS1_ --------------------------
	.section	.nv.constant0._Z9addKernelPiPKiS1_,"a",@progbits
	.sectionflags	@""
	.align	4
.nv.constant0._Z9addKernelPiPKiS1_:
	.zero		920


//--------------------- SYMBOLS --------------------------

	.type		.nv.reservedSmem.offset0,@object
	.size		.nv.reservedSmem.offset0,0x4
